//
// Generated by NVIDIA NVVM Compiler
//
// Compiler Build ID: CL-36424714
// Cuda compilation tools, release 13.0, V13.0.88
// Based on NVVM 20.0.0
//

.version 9.0
.target sm_100
.address_size 64

	// .globl	_Z10min_kernelPiPS_i
.extern .func  (.param .b32 func_retval0) vprintf
(
	.param .b64 vprintf_param_0,
	.param .b64 vprintf_param_1
)
;
// _ZZ10min_kernelPiPS_iE7mintile has been demoted
.global .align 1 .b8 $str[27] = {105, 61, 37, 100, 44, 32, 116, 105, 100, 61, 37, 100, 44, 32, 112, 97, 114, 116, 95, 109, 105, 110, 61, 37, 100, 10};

.visible .entry _Z10min_kernelPiPS_i(
	.param .u64 .ptr .align 1 _Z10min_kernelPiPS_i_param_0,
	.param .u64 .ptr .align 1 _Z10min_kernelPiPS_i_param_1,
	.param .u32 _Z10min_kernelPiPS_i_param_2
)
{
	.local .align 8 .b8 	__local_depot0[16];
	.reg .b64 	%SP;
	.reg .b64 	%SPL;
	.reg .pred 	%p<8>;
	.reg .b32 	%r<24>;
	.reg .b64 	%rd<20>;
	// demoted variable
	.shared .align 4 .b8 _ZZ10min_kernelPiPS_iE7mintile[4000];
	mov.u64 	%SPL, __local_depot0;
	cvta.local.u64 	%SP, %SPL;
	ld.param.u64 	%rd2, [_Z10min_kernelPiPS_i_param_0];
	ld.param.u64 	%rd3, [_Z10min_kernelPiPS_i_param_1];
	cvta.to.global.u64 	%rd4, %rd3;
	add.u64 	%rd5, %SP, 0;
	add.u64 	%rd1, %SPL, 0;
	mov.u32 	%r1, %tid.x;
	mov.u32 	%r2, %ctaid.x;
	mul.wide.u32 	%rd6, %r2, 8;
	add.s64 	%rd7, %rd4, %rd6;
	ld.global.u64 	%rd8, [%rd7];
	shl.b32 	%r10, %r1, 1;
	mul.wide.u32 	%rd9, %r10, 4;
	add.s64 	%rd10, %rd8, %rd9;
	ld.u32 	%r3, [%rd10];
	shl.b32 	%r11, %r1, 2;
	mov.u32 	%r12, _ZZ10min_kernelPiPS_iE7mintile;
	add.s32 	%r4, %r12, %r11;
	st.shared.u32 	[%r4], %r3;
	setp.lt.s32 	%p1, %r3, 1;
	@%p1 bra 	$L__BB0_2;
	st.local.v2.u32 	[%rd1], {%r2, %r1};
	st.local.u32 	[%rd1+8], %r3;
	mov.u64 	%rd11, $str;
	cvta.global.u64 	%rd12, %rd11;
	{ // callseq 0, 0
	.param .b64 param0;
	st.param.b64 	[param0], %rd12;
	.param .b64 param1;
	st.param.b64 	[param1], %rd5;
	.param .b32 retval0;
	call.uni (retval0), 
	vprintf, 
	(
	param0, 
	param1
	);
	ld.param.b32 	%r13, [retval0];
	} // callseq 0
$L__BB0_2:
	bar.sync 	0;
	mov.u32 	%r5, %ntid.x;
	setp.lt.u32 	%p2, %r5, 2;
	@%p2 bra 	$L__BB0_8;
	mov.b32 	%r23, 1;
$L__BB0_4:
	mov.u32 	%r6, %r23;
	shl.b32 	%r23, %r6, 1;
	mul.lo.s32 	%r16, %r23, %r1;
	setp.ge.u32 	%p3, %r16, %r5;
	@%p3 bra 	$L__BB0_7;
	shl.b32 	%r17, %r6, 2;
	add.s32 	%r18, %r4, %r17;
	ld.shared.u32 	%r8, [%r18];
	ld.shared.u32 	%r19, [%r4];
	setp.ge.s32 	%p4, %r8, %r19;
	@%p4 bra 	$L__BB0_7;
	st.shared.u32 	[%r4], %r8;
$L__BB0_7:
	bar.sync 	0;
	setp.lt.u32 	%p5, %r23, %r5;
	@%p5 bra 	$L__BB0_4;
$L__BB0_8:
	ld.shared.u32 	%r9, [%r4];
	setp.lt.s32 	%p6, %r9, 1;
	@%p6 bra 	$L__BB0_10;
	st.local.v2.u32 	[%rd1], {%r2, %r1};
	st.local.u32 	[%rd1+8], %r9;
	mov.u64 	%rd14, $str;
	cvta.global.u64 	%rd15, %rd14;
	{ // callseq 1, 0
	.param .b64 param0;
	st.param.b64 	[param0], %rd15;
	.param .b64 param1;
	st.param.b64 	[param1], %rd5;
	.param .b32 retval0;
	call.uni (retval0), 
	vprintf, 
	(
	param0, 
	param1
	);
	ld.param.b32 	%r20, [retval0];
	} // callseq 1
$L__BB0_10:
	setp.ne.s32 	%p7, %r1, 0;
	@%p7 bra 	$L__BB0_12;
	ld.shared.u32 	%r22, [_ZZ10min_kernelPiPS_iE7mintile];
	cvta.to.global.u64 	%rd17, %rd2;
	mul.wide.u32 	%rd18, %r2, 4;
	add.s64 	%rd19, %rd17, %rd18;
	st.global.u32 	[%rd19], %r22;
$L__BB0_12:
	ret;

}


// ===== COMPILED SASS (sm_100) =====

	.target	sm_100

	.elftype	@"ET_EXEC"


//--------------------- .note.nv.tkinfo           --------------------------
	.section	.note.nv.tkinfo,"",@"SHT_NOTE"
	.sectionflags	@"SHF_NOTE_NV_TKINFO"
	.tkinfo
        /*0018*/ 	.word	0x00000002
        /*0030*/ 	.string	""
        /*0030*/ 	.string	"ptxas"
        /*0030*/ 	.string	"Cuda compilation tools, release 13.0, V13.0.88"
        /*0030*/ 	.string	"Build cuda_13.0.r13.0/compiler.36424714_0"
        /*0030*/ 	.string	"-arch sm_100 -m 64 "



//--------------------- .note.nv.cuinfo           --------------------------
	.section	.note.nv.cuinfo,"",@"SHT_NOTE"
	.sectionflags	@"SHF_NOTE_NV_CUINFO"
        /*0018*/ 	.short	0x0002
        /*001a*/ 	.short	0x0064
        /*001c*/ 	.short	0x0082
	.zero		2


//--------------------- .nv.info                  --------------------------
	.section	.nv.info,"",@"SHT_CUDA_INFO"
	.align	4


	//----- nvinfo : EIATTR_REGCOUNT
	.align		4
        /*0000*/ 	.byte	0x04, 0x2f
        /*0002*/ 	.short	(.L_2 - .L_1)
	.align		4
.L_1:
        /*0004*/ 	.word	index@(_Z10min_kernelPiPS_i)
        /*0008*/ 	.word	0x00000018


	//----- nvinfo : EIATTR_FRAME_SIZE
	.align		4
.L_2:
        /*000c*/ 	.byte	0x04, 0x11
        /*000e*/ 	.short	(.L_4 - .L_3)
	.align		4
.L_3:
        /*0010*/ 	.word	index@(_Z10min_kernelPiPS_i)
        /*0014*/ 	.word	0x00000010


	//----- nvinfo : EIATTR_MIN_STACK_SIZE
	.align		4
.L_4:
        /*0018*/ 	.byte	0x04, 0x12
        /*001a*/ 	.short	(.L_6 - .L_5)
	.align		4
.L_5:
        /*001c*/ 	.word	index@(_Z10min_kernelPiPS_i)
        /*0020*/ 	.word	0x00000010
.L_6:


//--------------------- .nv.compat                --------------------------
	.section	.nv.compat,"",@"SHT_CUDA_COMPAT_INFO"
	.align	4
        /*0000*/ 	.byte	0x02, 0x09, 0x00, 0x00, 0x02, 0x02, 0x01, 0x00, 0x02, 0x05, 0x05, 0x00, 0x03, 0x07, 0x01, 0x01
        /*0010*/ 	.byte	0x02, 0x03, 0x00, 0x00, 0x02, 0x06, 0x01, 0x00, 0x04, 0x0b, 0x08, 0x00, 0x09, 0x00, 0x00, 0x00
        /*0020*/ 	.byte	0x00, 0x00, 0x00, 0x00


//--------------------- .nv.info._Z10min_kernelPiPS_i --------------------------
	.section	.nv.info._Z10min_kernelPiPS_i,"",@"SHT_CUDA_INFO"
	.sectionflags	@""
	.align	4


	//----- nvinfo : EIATTR_CUDA_API_VERSION
	.align		4
        /*0000*/ 	.byte	0x04, 0x37
        /*0002*/ 	.short	(.L_8 - .L_7)
.L_7:
        /*0004*/ 	.word	0x00000082


	//----- nvinfo : EIATTR_KPARAM_INFO
	.align		4
.L_8:
        /*0008*/ 	.byte	0x04, 0x17
        /*000a*/ 	.short	(.L_10 - .L_9)
.L_9:
        /*000c*/ 	.word	0x00000000
        /*0010*/ 	.short	0x0002
        /*0012*/ 	.short	0x0010
        /*0014*/ 	.byte	0x00, 0xf0, 0x11, 0x00


	//----- nvinfo : EIATTR_KPARAM_INFO
	.align		4
.L_10:
        /*0018*/ 	.byte	0x04, 0x17
        /*001a*/ 	.short	(.L_12 - .L_11)
.L_11:
        /*001c*/ 	.word	0x00000000
        /*0020*/ 	.short	0x0001
        /*0022*/ 	.short	0x0008
        /*0024*/ 	.byte	0x00, 0xf5, 0x21, 0x00


	//----- nvinfo : EIATTR_KPARAM_INFO
	.align		4
.L_12:
        /*0028*/ 	.byte	0x04, 0x17
        /*002a*/ 	.short	(.L_14 - .L_13)
.L_13:
        /*002c*/ 	.word	0x00000000
        /*0030*/ 	.short	0x0000
        /*0032*/ 	.short	0x0000
        /*0034*/ 	.byte	0x00, 0xf5, 0x21, 0x00


	//----- nvinfo : EIATTR_SPARSE_MMA_MASK
	.align		4
.L_14:
        /*0038*/ 	.byte	0x03, 0x50
        /*003a*/ 	.short	0x0000


	//----- nvinfo : EIATTR_MAXREG_COUNT
	.align		4
        /*003c*/ 	.byte	0x03, 0x1b
        /*003e*/ 	.short	0x00ff


	//----- nvinfo : EIATTR_NUM_BARRIERS
	.align		4
        /*0040*/ 	.byte	0x02, 0x4c
        /*0042*/ 	.byte	0x01
	.zero		1


	//----- nvinfo : EIATTR_EXTERNS
	.align		4
        /*0044*/ 	.byte	0x04, 0x0f
        /*0046*/ 	.short	(.L_16 - .L_15)


	//   ....[0]....
	.align		4
.L_15:
        /*0048*/ 	.word	index@(vprintf)


	//----- nvinfo : EIATTR_MERCURY_ISA_VERSION
	.align		4
.L_16:
        /*004c*/ 	.byte	0x03, 0x5f
        /*004e*/ 	.short	0x0101


	//----- nvinfo : EIATTR_VRC_CTA_INIT_COUNT
	.align		4
        /*0050*/ 	.byte	0x02, 0x4a
	.zero		1
	.zero		1


	//----- nvinfo : EIATTR_SYSCALL_OFFSETS
	.align		4
        /*0054*/ 	.byte	0x04, 0x46
        /*0056*/ 	.short	(.L_18 - .L_17)


	//   ....[0]....
.L_17:
        /*0058*/ 	.word	0x00000200


	//   ....[1]....
        /*005c*/ 	.word	0x00000440


	//----- nvinfo : EIATTR_EXIT_INSTR_OFFSETS
	.align		4
.L_18:
        /*0060*/ 	.byte	0x04, 0x1c
        /*0062*/ 	.short	(.L_20 - .L_19)


	//   ....[0]....
.L_19:
        /*0064*/ 	.word	0x00000470


	//   ....[1]....
        /*0068*/ 	.word	0x000004f0


	//----- nvinfo : EIATTR_CRS_STACK_SIZE
	.align		4
.L_20:
        /*006c*/ 	.byte	0x04, 0x1e
        /*006e*/ 	.short	(.L_22 - .L_21)
.L_21:
        /*0070*/ 	.word	0x00000000


	//----- nvinfo : EIATTR_CBANK_PARAM_SIZE
	.align		4
.L_22:
        /*0074*/ 	.byte	0x03, 0x19
        /*0076*/ 	.short	0x0014


	//----- nvinfo : EIATTR_PARAM_CBANK
	.align		4
        /*0078*/ 	.byte	0x04, 0x0a
        /*007a*/ 	.short	(.L_24 - .L_23)
	.align		4
.L_23:
        /*007c*/ 	.word	index@(.nv.constant0._Z10min_kernelPiPS_i)
        /*0080*/ 	.short	0x0380
        /*0082*/ 	.short	0x0014


	//----- nvinfo : EIATTR_SW_WAR
	.align		4
.L_24:
        /*0084*/ 	.byte	0x04, 0x36
        /*0086*/ 	.short	(.L_26 - .L_25)
.L_25:
        /*0088*/ 	.word	0x00000008
.L_26:


//--------------------- .nv.callgraph             --------------------------
	.section	.nv.callgraph,"",@"SHT_CUDA_CALLGRAPH"
	.align	4
	.sectionentsize	8
	.align		4
        /*0000*/ 	.word	0x00000000
	.align		4
        /*0004*/ 	.word	0xffffffff
	.align		4
        /*0008*/ 	.word	index@(_Z10min_kernelPiPS_i)
	.align		4
        /*000c*/ 	.word	index@(vprintf)
	.align		4
        /*0010*/ 	.word	0x00000000
	.align		4
        /*0014*/ 	.word	0xfffffffe
	.align		4
        /*0018*/ 	.word	0x00000000
	.align		4
        /*001c*/ 	.word	0xfffffffd
	.align		4
        /*0020*/ 	.word	0x00000000
	.align		4
        /*0024*/ 	.word	0xfffffffc


//--------------------- .nv.constant4             --------------------------
	.section	.nv.constant4,"a",@progbits
	.align	8
	.align		8
.nv.constant4:
        /*0000*/ 	.dword	vprintf
	.align		8
        /*0008*/ 	.dword	$str


//--------------------- .text._Z10min_kernelPiPS_i --------------------------
	.section	.text._Z10min_kernelPiPS_i,"ax",@progbits
	.align	128
        .global         _Z10min_kernelPiPS_i
        .type           _Z10min_kernelPiPS_i,@function
        .size           _Z10min_kernelPiPS_i,(.L_x_8 - _Z10min_kernelPiPS_i)
        .other          _Z10min_kernelPiPS_i,@"STO_CUDA_ENTRY STV_DEFAULT"
_Z10min_kernelPiPS_i:
.text._Z10min_kernelPiPS_i:
[----:B------:R-:W0:Y:S01]  /*0000*/  LDC R1, c[0x0][0x37c] ;  /* 0x0000df00ff017b82 */ /* 0x000e220000000800 */
[----:B------:R-:W1:Y:S07]  /*0010*/  S2R R16, SR_CTAID.X ;  /* 0x0000000000107919 */ /* 0x000e6e0000002500 */
[----:B------:R-:W1:Y:S01]  /*0020*/  LDC.64 R2, c[0x0][0x388] ;  /* 0x0000e200ff027b82 */ /* 0x000e620000000a00 */
[----:B------:R-:W2:Y:S01]  /*0030*/  LDCU.64 UR36, c[0x0][0x358] ;  /* 0x00006b00ff2477ac */ /* 0x000ea20008000a00 */
[----:B0-----:R-:W-:-:S02]  /*0040*/  VIADD R1, R1, 0xfffffff0 ;  /* 0xfffffff001017836 */ /* 0x001fc40000000000 */
[----:B-1----:R-:W-:-:S06]  /*0050*/  IMAD.WIDE.U32 R2, R16, 0x8, R2 ;  /* 0x0000000810027825 */ /* 0x002fcc00078e0002 */
[----:B--2---:R-:W2:Y:S01]  /*0060*/  LDG.E.64 R2, desc[UR36][R2.64] ;  /* 0x0000002402027981 */ /* 0x004ea2000c1e1b00 */
[----:B------:R-:W0:Y:S02]  /*0070*/  S2R R17, SR_TID.X ;  /* 0x0000000000117919 */ /* 0x000e240000002100 */
[----:B0-----:R-:W-:-:S04]  /*0080*/  IMAD.SHL.U32 R5, R17, 0x2, RZ ;  /* 0x0000000211057824 */ /* 0x001fc800078e00ff */
[----:B--2---:R-:W-:-:S05]  /*0090*/  IMAD.WIDE.U32 R4, R5, 0x4, R2 ;  /* 0x0000000405047825 */ /* 0x004fca00078e0002 */
[----:B------:R-:W2:Y:S01]  /*00a0*/  LD.E R0, desc[UR36][R4.64] ;  /* 0x0000002404007980 */ /* 0x000ea2000c101900 */
[----:B------:R-:W0:Y:S01]  /*00b0*/  S2UR UR5, SR_CgaCtaId ;  /* 0x00000000000579c3 */ /* 0x000e220000008800 */
[----:B------:R-:W-:Y:S02]  /*00c0*/  UMOV UR4, 0x400 ;  /* 0x0000040000047882 */ /* 0x000fe40000000000 */
[----:B0-----:R-:W-:Y:S01]  /*00d0*/  ULEA UR4, UR5, UR4, 0x18 ;  /* 0x0000000405047291 */ /* 0x001fe2000f8ec0ff */
[----:B------:R-:W0:Y:S05]  /*00e0*/  LDCU UR5, c[0x0][0x2f8] ;  /* 0x00005f00ff0577ac */ /* 0x000e2a0008000800 */
[----:B------:R-:W-:-:S05]  /*00f0*/  LEA R19, R17, UR4, 0x2 ;  /* 0x0000000411137c11 */ /* 0x000fca000f8e10ff */
[----:B------:R-:W1:Y:S01]  /*0100*/  LDCU UR4, c[0x0][0x2fc] ;  /* 0x00005f80ff0477ac */ /* 0x000e620008000800 */
[----:B0-----:R-:W-:-:S05]  /*0110*/  IADD3 R18, P1, PT, R1, UR5, RZ ;  /* 0x0000000501127c10 */ /* 0x001fca000ff3e0ff */
[----:B-1----:R-:W-:Y:S01]  /*0120*/  IMAD.X R2, RZ, RZ, UR4, P1 ;  /* 0x00000004ff027e24 */ /* 0x002fe200088e06ff */
[----:B--2---:R0:W-:Y:S01]  /*0130*/  STS [R19], R0 ;  /* 0x0000000013007388 */ /* 0x0041e20000000800 */
[----:B------:R-:W-:-:S13]  /*0140*/  ISETP.GE.AND P0, PT, R0, 0x1, PT ;  /* 0x000000010000780c */ /* 0x000fda0003f06270 */
[----:B0-----:R-:W-:Y:S05]  /*0150*/  @!P0 BRA `(.L_x_0) ;  /* 0x00000000002c8947 */ /* 0x001fea0003800000 */
[----:B------:R-:W-:Y:S01]  /*0160*/  MOV R3, 0x0 ;  /* 0x0000000000037802 */ /* 0x000fe20000000f00 */
[----:B------:R0:W-:Y:S01]  /*0170*/  STL [R1+0x8], R0 ;  /* 0x0000080001007387 */ /* 0x0001e20000100800 */
[----:B------:R-:W1:Y:S01]  /*0180*/  LDCU.64 UR4, c[0x4][0x8] ;  /* 0x01000100ff0477ac */ /* 0x000e620008000a00 */
[----:B------:R-:W-:Y:S01]  /*0190*/  IMAD.MOV.U32 R6, RZ, RZ, R18 ;  /* 0x000000ffff067224 */ /* 0x000fe200078e0012 */
[----:B------:R0:W2:Y:S01]  /*01a0*/  LDC.64 R8, c[0x4][R3] ;  /* 0x0100000003087b82 */ /* 0x0000a20000000a00 */
[----:B------:R0:W-:Y:S01]  /*01b0*/  STL.64 [R1], R16 ;  /* 0x0000001001007387 */ /* 0x0001e20000100a00 */
[----:B------:R-:W-:Y:S02]  /*01c0*/  MOV R7, R2 ;  /* 0x0000000200077202 */ /* 0x000fe40000000f00 */
[----:B-1----:R-:W-:Y:S01]  /*01d0*/  MOV R4, UR4 ;  /* 0x0000000400047c02 */ /* 0x002fe20008000f00 */
[----:B0-----:R-:W-:-:S07]  /*01e0*/  IMAD.U32 R5, RZ, RZ, UR5 ;  /* 0x00000005ff057e24 */ /* 0x001fce000f8e00ff */
[----:B------:R-:W-:-:S07]  /*01f0*/  LEPC R20, `(.L_x_0) ;  /* 0x000000001014794e */ /* 0x000fce0000000000 */
[----:B--2---:R-:W-:Y:S05]  /*0200*/  CALL.ABS.NOINC R8 ;  /* 0x0000000008007343 */ /* 0x004fea0003c00000 */
.L_x_0:
[----:B------:R-:W-:Y:S05]  /*0210*/  WARPSYNC.ALL ;  /* 0x0000000000007948 */ /* 0x000fea0003800000 */
[----:B------:R-:W0:Y:S01]  /*0220*/  LDCU UR5, c[0x0][0x360] ;  /* 0x00006c00ff0577ac */ /* 0x000e220008000800 */
[----:B------:R-:W-:Y:S01]  /*0230*/  BAR.SYNC.DEFER_BLOCKING 0x0 ;  /* 0x0000000000007b1d */ /* 0x000fe20000010000 */
[----:B0-----:R-:W-:-:S09]  /*0240*/  UISETP.GE.U32.AND UP0, UPT, UR5, 0x2, UPT ;  /* 0x000000020500788c */ /* 0x001fd2000bf06070 */
[----:B------:R-:W-:Y:S05]  /*0250*/  BRA.U !UP0, `(.L_x_1) ;  /* 0x0000000108407547 */ /* 0x000fea000b800000 */
[----:B------:R-:W-:-:S05]  /*0260*/  UMOV UR4, 0x1 ;  /* 0x0000000100047882 */ /* 0x000fca0000000000 */
.L_x_4:
[----:B0-----:R-:W-:Y:S01]  /*0270*/  IMAD.U32 R0, RZ, RZ, UR4 ;  /* 0x00000004ff007e24 */ /* 0x001fe2000f8e00ff */
[----:B------:R-:W-:Y:S01]  /*0280*/  USHF.L.U32 UR4, UR4, 0x1, URZ ;  /* 0x0000000104047899 */ /* 0x000fe200080006ff */
[----:B------:R-:W-:Y:S05]  /*0290*/  BSSY.RECONVERGENT B0, `(.L_x_2) ;  /* 0x0000009000007945 */ /* 0x000fea0003800200 */
[----:B------:R-:W-:-:S05]  /*02a0*/  IMAD R3, R17, UR4, RZ ;  /* 0x0000000411037c24 */ /* 0x000fca000f8e02ff */
[----:B------:R-:W-:-:S13]  /*02b0*/  ISETP.GE.U32.AND P0, PT, R3, UR5, PT ;  /* 0x0000000503007c0c */ /* 0x000fda000bf06070 */
[----:B------:R-:W-:Y:S05]  /*02c0*/  @P0 BRA `(.L_x_3) ;  /* 0x0000000000140947 */ /* 0x000fea0003800000 */
[----:B------:R-:W-:Y:S01]  /*02d0*/  IMAD R0, R0, 0x4, R19 ;  /* 0x0000000400007824 */ /* 0x000fe200078e0213 */
[----:B------:R-:W-:Y:S05]  /*02e0*/  LDS R3, [R19] ;  /* 0x0000000013037984 */ /* 0x000fea0000000800 */
[----:B------:R-:W0:Y:S02]  /*02f0*/  LDS R0, [R0] ;  /* 0x0000000000007984 */ /* 0x000e240000000800 */
[----:B0-----:R-:W-:-:S13]  /*0300*/  ISETP.GE.AND P0, PT, R0, R3, PT ;  /* 0x000000030000720c */ /* 0x001fda0003f06270 */
[----:B------:R0:W-:Y:S02]  /*0310*/  @!P0 STS [R19], R0 ;  /* 0x0000000013008388 */ /* 0x0001e40000000800 */
.L_x_3:
[----:B------:R-:W-:Y:S05]  /*0320*/  BSYNC.RECONVERGENT B0 ;  /* 0x0000000000007941 */ /* 0x000fea0003800200 */
.L_x_2:
[----:B------:R-:W-:Y:S01]  /*0330*/  BAR.SYNC.DEFER_BLOCKING 0x0 ;  /* 0x0000000000007b1d */ /* 0x000fe20000010000 */
[----:B------:R-:W-:-:S09]  /*0340*/  UISETP.GE.U32.AND UP0, UPT, UR4, UR5, UPT ;  /* 0x000000050400728c */ /* 0x000fd2000bf06070 */
[----:B------:R-:W-:Y:S05]  /*0350*/  BRA.U !UP0, `(.L_x_4) ;  /* 0xfffffffd08c47547 */ /* 0x000fea000b83ffff */
.L_x_1:
[----:B0-----:R-:W0:Y:S01]  /*0360*/  LDS R0, [R19] ;  /* 0x0000000013007984 */ /* 0x001e220000000800 */
[----:B------:R-:W-:Y:S01]  /*0370*/  BSSY.RECONVERGENT B6, `(.L_x_5) ;  /* 0x000000e000067945 */ /* 0x000fe20003800200 */
[----:B0-----:R-:W-:-:S13]  /*0380*/  ISETP.GE.AND P0, PT, R0, 0x1, PT ;  /* 0x000000010000780c */ /* 0x001fda0003f06270 */
[----:B------:R-:W-:Y:S05]  /*0390*/  @!P0 BRA `(.L_x_6) ;  /* 0x00000000002c8947 */ /* 0x000fea0003800000 */
        /* <DEDUP_REMOVED lines=11> */
.L_x_6:
[----:B------:R-:W-:Y:S05]  /*0450*/  BSYNC.RECONVERGENT B6 ;  /* 0x0000000000067941 */ /* 0x000fea0003800200 */
.L_x_5:
[----:B------:R-:W-:-:S13]  /*0460*/  ISETP.NE.AND P0, PT, R17, RZ, PT ;  /* 0x000000ff1100720c */ /* 0x000fda0003f05270 */
[----:B------:R-:W-:Y:S05]  /*0470*/  @P0 EXIT ;  /* 0x000000000000094d */ /* 0x000fea0003800000 */
[----:B------:R-:W0:Y:S01]  /*0480*/  S2UR UR5, SR_CgaCtaId ;  /* 0x00000000000579c3 */ /* 0x000e220000008800 */
[----:B------:R-:W-:-:S07]  /*0490*/  UMOV UR4, 0x400 ;  /* 0x0000040000047882 */ /* 0x000fce0000000000 */
[----:B------:R-:W1:Y:S01]  /*04a0*/  LDC.64 R2, c[0x0][0x380] ;  /* 0x0000e000ff027b82 */ /* 0x000e620000000a00 */
[----:B0-----:R-:W-:Y:S01]  /*04b0*/  ULEA UR4, UR5, UR4, 0x18 ;  /* 0x0000000405047291 */ /* 0x001fe2000f8ec0ff */
[----:B-1----:R-:W-:-:S08]  /*04c0*/  IMAD.WIDE.U32 R16, R16, 0x4, R2 ;  /* 0x0000000410107825 */ /* 0x002fd000078e0002 */
[----:B------:R-:W0:Y:S04]  /*04d0*/  LDS R5, [UR4] ;  /* 0x00000004ff057984 */ /* 0x000e280008000800 */
[----:B0-----:R-:W-:Y:S01]  /*04e0*/  STG.E desc[UR36][R16.64], R5 ;  /* 0x0000000510007986 */ /* 0x001fe2000c101924 */
[----:B------:R-:W-:Y:S05]  /*04f0*/  EXIT ;  /* 0x000000000000794d */ /* 0x000fea0003800000 */
.L_x_7:
[----:B------:R-:W-:-:S00]  /*0500*/  BRA `(.L_x_7) ;  /* 0xfffffffc00fc7947 */ /* 0x000fc0000383ffff */
[----:B------:R-:W-:-:S00]  /*0510*/  NOP ;  /* 0x0000000000007918 */ /* 0x000fc00000000000 */
        /* <DEDUP_REMOVED lines=14> */
.L_x_8:


//--------------------- .nv.global.init           --------------------------
	.section	.nv.global.init,"aw",@progbits
.nv.global.init:
	.type		$str,@object
	.size		$str,(.L_0 - $str)
$str:
        /*0000*/ 	.byte	0x69, 0x3d, 0x25, 0x64, 0x2c, 0x20, 0x74, 0x69, 0x64, 0x3d, 0x25, 0x64, 0x2c, 0x20, 0x70, 0x61
        /*0010*/ 	.byte	0x72, 0x74, 0x5f, 0x6d, 0x69, 0x6e, 0x3d, 0x25, 0x64, 0x0a, 0x00
.L_0:


//--------------------- .nv.shared._Z10min_kernelPiPS_i --------------------------
	.section	.nv.shared._Z10min_kernelPiPS_i,"aw",@nobits
	.sectionflags	@""
	.align	4
.nv.shared._Z10min_kernelPiPS_i:
	.zero		5024


//--------------------- .nv.shared.reserved.0     --------------------------
	.section	.nv.shared.reserved.0,"aw",@nobits
	.weak		__nv_reservedSMEM_offset_0_alias
	.size		__nv_reservedSMEM_offset_0_alias, 0, 64
	.other		__nv_reservedSMEM_offset_0_alias,@"STO_CUDA_RESERVED_SHARED STV_DEFAULT"
__nv_reservedSMEM_offset_0_alias:
	.zero		0
	.zero		64


//--------------------- .nv.constant0._Z10min_kernelPiPS_i --------------------------
	.section	.nv.constant0._Z10min_kernelPiPS_i,"a",@progbits
	.sectionflags	@""
	.align	4
.nv.constant0._Z10min_kernelPiPS_i:
	.zero		916


//--------------------- SYMBOLS --------------------------

	.type		.nv.reservedSmem.offset0,@object
	.size		.nv.reservedSmem.offset0,0x4
	.type		.nv.reservedSmem.cap,@object
	.size		.nv.reservedSmem.cap,0x4
	.type		vprintf,@function
